//
// Generated by NVIDIA NVVM Compiler
//
// Compiler Build ID: CL-36424714
// Cuda compilation tools, release 13.0, V13.0.88
// Based on NVVM 20.0.0
//

.version 9.0
.target sm_100
.address_size 64

	// .globl	_Z11linearLayerPfS_S_S_Pii
.global .align 4 .b8 precalc_xorwow_matrix[102400];
.global .align 4 .b8 precalc_xorwow_offset_matrix[102400];
.global .align 4 .b8 mrg32k3aM1[2304];
.global .align 4 .b8 mrg32k3aM2[2304];
.global .align 4 .b8 mrg32k3aM1SubSeq[2016];
.global .align 4 .b8 mrg32k3aM2SubSeq[2016];
.global .align 4 .b8 mrg32k3aM1Seq[2304];
.global .align 4 .b8 mrg32k3aM2Seq[2304];
.const .align 8 .b8 __cr_lgamma_table[72];

.visible .entry _Z11linearLayerPfS_S_S_Pii(
	.param .u64 .ptr .align 1 _Z11linearLayerPfS_S_S_Pii_param_0,
	.param .u64 .ptr .align 1 _Z11linearLayerPfS_S_S_Pii_param_1,
	.param .u64 .ptr .align 1 _Z11linearLayerPfS_S_S_Pii_param_2,
	.param .u64 .ptr .align 1 _Z11linearLayerPfS_S_S_Pii_param_3,
	.param .u64 .ptr .align 1 _Z11linearLayerPfS_S_S_Pii_param_4,
	.param .u32 _Z11linearLayerPfS_S_S_Pii_param_5
)
{
	.reg .pred 	%p<13>;
	.reg .b32 	%r<59>;
	.reg .b32 	%f<73>;
	.reg .b64 	%rd<38>;
	.reg .b64 	%fd<4>;

	ld.param.u64 	%rd10, [_Z11linearLayerPfS_S_S_Pii_param_0];
	ld.param.u64 	%rd8, [_Z11linearLayerPfS_S_S_Pii_param_2];
	ld.param.u64 	%rd11, [_Z11linearLayerPfS_S_S_Pii_param_3];
	ld.param.u64 	%rd9, [_Z11linearLayerPfS_S_S_Pii_param_4];
	ld.param.u32 	%r30, [_Z11linearLayerPfS_S_S_Pii_param_5];
	cvta.to.global.u64 	%rd1, %rd10;
	cvta.to.global.u64 	%rd2, %rd11;
	mov.u32 	%r1, %tid.x;
	setp.lt.s32 	%p1, %r30, 1;
	@%p1 bra 	$L__BB0_17;
	cvta.to.global.u64 	%rd12, %rd8;
	mul.wide.u32 	%rd13, %r1, 4;
	add.s64 	%rd3, %rd12, %rd13;
	cvta.to.global.u64 	%rd4, %rd9;
	mov.b32 	%r48, 0;
	mov.u32 	%r49, %r48;
	mov.u32 	%r50, %r48;
	mov.u32 	%r51, %r48;
$L__BB0_2:
	add.s32 	%r6, %r48, 1;
	mul.wide.u32 	%rd14, %r48, 4;
	add.s64 	%rd5, %rd4, %rd14;
	ld.global.u32 	%r58, [%rd5+4];
	setp.ge.s32 	%p2, %r1, %r58;
	@%p2 bra 	$L__BB0_16;
	ld.global.u32 	%r8, [%rd5];
	setp.lt.s32 	%p3, %r8, 1;
	mul.wide.s32 	%rd15, %r51, 4;
	add.s64 	%rd6, %rd3, %rd15;
	ld.global.f32 	%f72, [%rd6];
	@%p3 bra 	$L__BB0_15;
	mad.lo.s32 	%r9, %r8, %r1, %r50;
	setp.lt.u32 	%p4, %r8, 8;
	mov.b32 	%r56, 0;
	@%p4 bra 	$L__BB0_7;
	and.b32  	%r33, %r8, 2147483640;
	neg.s32 	%r54, %r33;
	mov.u32 	%r52, %r49;
	mov.u32 	%r53, %r9;
$L__BB0_6:
	.pragma "nounroll";
	and.b32  	%r56, %r8, 2147483640;
	mul.wide.s32 	%rd16, %r53, 4;
	add.s64 	%rd17, %rd1, %rd16;
	mul.wide.s32 	%rd18, %r52, 4;
	add.s64 	%rd19, %rd2, %rd18;
	ld.global.f32 	%f11, [%rd17];
	ld.global.f32 	%f12, [%rd19];
	fma.rn.f32 	%f13, %f11, %f12, %f72;
	st.global.f32 	[%rd6], %f13;
	ld.global.f32 	%f14, [%rd17+4];
	ld.global.f32 	%f15, [%rd19+4];
	fma.rn.f32 	%f16, %f14, %f15, %f13;
	st.global.f32 	[%rd6], %f16;
	ld.global.f32 	%f17, [%rd17+8];
	ld.global.f32 	%f18, [%rd19+8];
	fma.rn.f32 	%f19, %f17, %f18, %f16;
	st.global.f32 	[%rd6], %f19;
	ld.global.f32 	%f20, [%rd17+12];
	ld.global.f32 	%f21, [%rd19+12];
	fma.rn.f32 	%f22, %f20, %f21, %f19;
	st.global.f32 	[%rd6], %f22;
	ld.global.f32 	%f23, [%rd17+16];
	ld.global.f32 	%f24, [%rd19+16];
	fma.rn.f32 	%f25, %f23, %f24, %f22;
	st.global.f32 	[%rd6], %f25;
	ld.global.f32 	%f26, [%rd17+20];
	ld.global.f32 	%f27, [%rd19+20];
	fma.rn.f32 	%f28, %f26, %f27, %f25;
	st.global.f32 	[%rd6], %f28;
	ld.global.f32 	%f29, [%rd17+24];
	ld.global.f32 	%f30, [%rd19+24];
	fma.rn.f32 	%f31, %f29, %f30, %f28;
	st.global.f32 	[%rd6], %f31;
	ld.global.f32 	%f32, [%rd17+28];
	ld.global.f32 	%f33, [%rd19+28];
	fma.rn.f32 	%f72, %f32, %f33, %f31;
	st.global.f32 	[%rd6], %f72;
	add.s32 	%r54, %r54, 8;
	add.s32 	%r53, %r53, 8;
	add.s32 	%r52, %r52, 8;
	setp.ne.s32 	%p5, %r54, 0;
	@%p5 bra 	$L__BB0_6;
$L__BB0_7:
	and.b32  	%r19, %r8, 7;
	setp.eq.s32 	%p6, %r19, 0;
	@%p6 bra 	$L__BB0_15;
	setp.lt.u32 	%p7, %r19, 4;
	@%p7 bra 	$L__BB0_10;
	add.s32 	%r34, %r9, %r56;
	mul.wide.s32 	%rd20, %r34, 4;
	add.s64 	%rd21, %rd1, %rd20;
	ld.global.f32 	%f34, [%rd21];
	add.s32 	%r35, %r56, %r49;
	mul.wide.s32 	%rd22, %r35, 4;
	add.s64 	%rd23, %rd2, %rd22;
	ld.global.f32 	%f35, [%rd23];
	fma.rn.f32 	%f36, %f34, %f35, %f72;
	st.global.f32 	[%rd6], %f36;
	ld.global.f32 	%f37, [%rd21+4];
	ld.global.f32 	%f38, [%rd23+4];
	fma.rn.f32 	%f39, %f37, %f38, %f36;
	st.global.f32 	[%rd6], %f39;
	ld.global.f32 	%f40, [%rd21+8];
	ld.global.f32 	%f41, [%rd23+8];
	fma.rn.f32 	%f42, %f40, %f41, %f39;
	st.global.f32 	[%rd6], %f42;
	ld.global.f32 	%f43, [%rd21+12];
	ld.global.f32 	%f44, [%rd23+12];
	fma.rn.f32 	%f72, %f43, %f44, %f42;
	st.global.f32 	[%rd6], %f72;
	add.s32 	%r56, %r56, 4;
$L__BB0_10:
	and.b32  	%r22, %r8, 3;
	setp.eq.s32 	%p8, %r22, 0;
	@%p8 bra 	$L__BB0_15;
	setp.eq.s32 	%p9, %r22, 1;
	@%p9 bra 	$L__BB0_13;
	add.s32 	%r36, %r9, %r56;
	mul.wide.s32 	%rd24, %r36, 4;
	add.s64 	%rd25, %rd1, %rd24;
	ld.global.f32 	%f45, [%rd25];
	add.s32 	%r37, %r56, %r49;
	mul.wide.s32 	%rd26, %r37, 4;
	add.s64 	%rd27, %rd2, %rd26;
	ld.global.f32 	%f46, [%rd27];
	fma.rn.f32 	%f47, %f45, %f46, %f72;
	st.global.f32 	[%rd6], %f47;
	ld.global.f32 	%f48, [%rd25+4];
	ld.global.f32 	%f49, [%rd27+4];
	fma.rn.f32 	%f72, %f48, %f49, %f47;
	st.global.f32 	[%rd6], %f72;
	add.s32 	%r56, %r56, 2;
$L__BB0_13:
	and.b32  	%r38, %r8, 1;
	setp.eq.b32 	%p10, %r38, 1;
	not.pred 	%p11, %p10;
	@%p11 bra 	$L__BB0_15;
	add.s32 	%r39, %r9, %r56;
	mul.wide.s32 	%rd28, %r39, 4;
	add.s64 	%rd29, %rd1, %rd28;
	ld.global.f32 	%f50, [%rd29];
	add.s32 	%r40, %r56, %r49;
	mul.wide.s32 	%rd30, %r40, 4;
	add.s64 	%rd31, %rd2, %rd30;
	ld.global.f32 	%f51, [%rd31];
	fma.rn.f32 	%f72, %f50, %f51, %f72;
	st.global.f32 	[%rd6], %f72;
$L__BB0_15:
	ld.param.u64 	%rd37, [_Z11linearLayerPfS_S_S_Pii_param_1];
	add.s32 	%r41, %r51, %r1;
	cvta.to.global.u64 	%rd32, %rd37;
	mul.wide.s32 	%rd33, %r41, 4;
	add.s64 	%rd34, %rd32, %rd33;
	ld.global.f32 	%f52, [%rd34];
	add.f32 	%f53, %f52, %f72;
	st.global.f32 	[%rd6], %f53;
	ld.global.f32 	%f54, [%rd3];
	fma.rn.f32 	%f55, %f54, 0fBBBB989D, 0f3F000000;
	cvt.sat.f32.f32 	%f56, %f55;
	mov.f32 	%f57, 0f4B400001;
	mov.f32 	%f58, 0f437C0000;
	fma.rm.f32 	%f59, %f56, %f58, %f57;
	add.f32 	%f60, %f59, 0fCB40007F;
	neg.f32 	%f61, %f60;
	fma.rn.f32 	%f62, %f54, 0fBFB8AA3B, %f61;
	fma.rn.f32 	%f63, %f54, 0fB2A57060, %f62;
	mov.b32 	%r42, %f59;
	shl.b32 	%r43, %r42, 23;
	mov.b32 	%f64, %r43;
	ex2.approx.ftz.f32 	%f65, %f63;
	mul.f32 	%f66, %f65, %f64;
	cvt.f64.f32 	%fd1, %f66;
	add.f64 	%fd2, %fd1, 0d3FF0000000000000;
	rcp.rn.f64 	%fd3, %fd2;
	cvt.rn.f32.f64 	%f67, %fd3;
	ld.global.u32 	%r44, [%rd5];
	add.s32 	%r45, %r49, %r1;
	add.s32 	%r46, %r45, %r44;
	mul.wide.s32 	%rd35, %r46, 4;
	add.s64 	%rd36, %rd2, %rd35;
	st.global.f32 	[%rd36], %f67;
	ld.global.u32 	%r58, [%rd5+4];
$L__BB0_16:
	add.s32 	%r51, %r58, %r51;
	ld.global.u32 	%r47, [%rd5];
	mad.lo.s32 	%r50, %r47, %r58, %r50;
	add.s32 	%r49, %r47, %r49;
	bar.sync 	0;
	setp.ne.s32 	%p12, %r6, %r30;
	mov.u32 	%r48, %r6;
	@%p12 bra 	$L__BB0_2;
$L__BB0_17:
	ret;

}


// ===== COMPILED SASS (sm_100) =====

	.target	sm_100

	.elftype	@"ET_EXEC"


//--------------------- .note.nv.tkinfo           --------------------------
	.section	.note.nv.tkinfo,"",@"SHT_NOTE"
	.sectionflags	@"SHF_NOTE_NV_TKINFO"
	.tkinfo
        /*0018*/ 	.word	0x00000002
        /*0030*/ 	.string	""
        /*0030*/ 	.string	"ptxas"
        /*0030*/ 	.string	"Cuda compilation tools, release 13.0, V13.0.88"
        /*0030*/ 	.string	"Build cuda_13.0.r13.0/compiler.36424714_0"
        /*0030*/ 	.string	"-arch sm_100 -m 64 "



//--------------------- .note.nv.cuinfo           --------------------------
	.section	.note.nv.cuinfo,"",@"SHT_NOTE"
	.sectionflags	@"SHF_NOTE_NV_CUINFO"
        /*0018*/ 	.short	0x0002
        /*001a*/ 	.short	0x0064
        /*001c*/ 	.short	0x0082
	.zero		2


//--------------------- .nv.info                  --------------------------
	.section	.nv.info,"",@"SHT_CUDA_INFO"
	.align	4


	//----- nvinfo : EIATTR_REGCOUNT
	.align		4
        /*0000*/ 	.byte	0x04, 0x2f
        /*0002*/ 	.short	(.L_10 - .L_9)
	.align		4
.L_9:
        /*0004*/ 	.word	index@(_Z11linearLayerPfS_S_S_Pii)
        /*0008*/ 	.word	0x00000020


	//----- nvinfo : EIATTR_FRAME_SIZE
	.align		4
.L_10:
        /*000c*/ 	.byte	0x04, 0x11
        /*000e*/ 	.short	(.L_12 - .L_11)
	.align		4
.L_11:
        /*0010*/ 	.word	index@($__internal_0_$__cuda_sm20_dblrcp_rn_slowpath_v3)
        /*0014*/ 	.word	0x00000000


	//----- nvinfo : EIATTR_FRAME_SIZE
	.align		4
.L_12:
        /*0018*/ 	.byte	0x04, 0x11
        /*001a*/ 	.short	(.L_14 - .L_13)
	.align		4
.L_13:
        /*001c*/ 	.word	index@(_Z11linearLayerPfS_S_S_Pii)
        /*0020*/ 	.word	0x00000000


	//----- nvinfo : EIATTR_MIN_STACK_SIZE
	.align		4
.L_14:
        /*0024*/ 	.byte	0x04, 0x12
        /*0026*/ 	.short	(.L_16 - .L_15)
	.align		4
.L_15:
        /*0028*/ 	.word	index@(_Z11linearLayerPfS_S_S_Pii)
        /*002c*/ 	.word	0x00000000
.L_16:


//--------------------- .nv.compat                --------------------------
	.section	.nv.compat,"",@"SHT_CUDA_COMPAT_INFO"
	.align	4
        /*0000*/ 	.byte	0x02, 0x09, 0x00, 0x00, 0x02, 0x02, 0x01, 0x00, 0x02, 0x05, 0x05, 0x00, 0x03, 0x07, 0x01, 0x01
        /*0010*/ 	.byte	0x02, 0x03, 0x00, 0x00, 0x02, 0x06, 0x01, 0x00, 0x04, 0x0b, 0x08, 0x00, 0x01, 0x00, 0x00, 0x00
        /*0020*/ 	.byte	0x00, 0x00, 0x00, 0x00


//--------------------- .nv.info._Z11linearLayerPfS_S_S_Pii --------------------------
	.section	.nv.info._Z11linearLayerPfS_S_S_Pii,"",@"SHT_CUDA_INFO"
	.sectionflags	@""
	.align	4


	//----- nvinfo : EIATTR_CUDA_API_VERSION
	.align		4
        /*0000*/ 	.byte	0x04, 0x37
        /*0002*/ 	.short	(.L_18 - .L_17)
.L_17:
        /*0004*/ 	.word	0x00000082


	//----- nvinfo : EIATTR_KPARAM_INFO
	.align		4
.L_18:
        /*0008*/ 	.byte	0x04, 0x17
        /*000a*/ 	.short	(.L_20 - .L_19)
.L_19:
        /*000c*/ 	.word	0x00000000
        /*0010*/ 	.short	0x0005
        /*0012*/ 	.short	0x0028
        /*0014*/ 	.byte	0x00, 0xf0, 0x11, 0x00


	//----- nvinfo : EIATTR_KPARAM_INFO
	.align		4
.L_20:
        /*0018*/ 	.byte	0x04, 0x17
        /*001a*/ 	.short	(.L_22 - .L_21)
.L_21:
        /*001c*/ 	.word	0x00000000
        /*0020*/ 	.short	0x0004
        /*0022*/ 	.short	0x0020
        /*0024*/ 	.byte	0x00, 0xf5, 0x21, 0x00


	//----- nvinfo : EIATTR_KPARAM_INFO
	.align		4
.L_22:
        /*0028*/ 	.byte	0x04, 0x17
        /*002a*/ 	.short	(.L_24 - .L_23)
.L_23:
        /*002c*/ 	.word	0x00000000
        /*0030*/ 	.short	0x0003
        /*0032*/ 	.short	0x0018
        /*0034*/ 	.byte	0x00, 0xf5, 0x21, 0x00


	//----- nvinfo : EIATTR_KPARAM_INFO
	.align		4
.L_24:
        /*0038*/ 	.byte	0x04, 0x17
        /*003a*/ 	.short	(.L_26 - .L_25)
.L_25:
        /*003c*/ 	.word	0x00000000
        /*0040*/ 	.short	0x0002
        /*0042*/ 	.short	0x0010
        /*0044*/ 	.byte	0x00, 0xf5, 0x21, 0x00


	//----- nvinfo : EIATTR_KPARAM_INFO
	.align		4
.L_26:
        /*0048*/ 	.byte	0x04, 0x17
        /*004a*/ 	.short	(.L_28 - .L_27)
.L_27:
        /*004c*/ 	.word	0x00000000
        /*0050*/ 	.short	0x0001
        /*0052*/ 	.short	0x0008
        /*0054*/ 	.byte	0x00, 0xf5, 0x21, 0x00


	//----- nvinfo : EIATTR_KPARAM_INFO
	.align		4
.L_28:
        /*0058*/ 	.byte	0x04, 0x17
        /*005a*/ 	.short	(.L_30 - .L_29)
.L_29:
        /*005c*/ 	.word	0x00000000
        /*0060*/ 	.short	0x0000
        /*0062*/ 	.short	0x0000
        /*0064*/ 	.byte	0x00, 0xf5, 0x21, 0x00


	//----- nvinfo : EIATTR_SPARSE_MMA_MASK
	.align		4
.L_30:
        /*0068*/ 	.byte	0x03, 0x50
        /*006a*/ 	.short	0x0000


	//----- nvinfo : EIATTR_MAXREG_COUNT
	.align		4
        /*006c*/ 	.byte	0x03, 0x1b
        /*006e*/ 	.short	0x00ff


	//----- nvinfo : EIATTR_NUM_BARRIERS
	.align		4
        /*0070*/ 	.byte	0x02, 0x4c
        /*0072*/ 	.byte	0x01
	.zero		1


	//----- nvinfo : EIATTR_MERCURY_ISA_VERSION
	.align		4
        /*0074*/ 	.byte	0x03, 0x5f
        /*0076*/ 	.short	0x0101


	//----- nvinfo : EIATTR_VRC_CTA_INIT_COUNT
	.align		4
        /*0078*/ 	.byte	0x02, 0x4a
	.zero		1
	.zero		1


	//----- nvinfo : EIATTR_EXIT_INSTR_OFFSETS
	.align		4
        /*007c*/ 	.byte	0x04, 0x1c
        /*007e*/ 	.short	(.L_32 - .L_31)


	//   ....[0]....
.L_31:
        /*0080*/ 	.word	0x00000030


	//   ....[1]....
        /*0084*/ 	.word	0x00000b40


	//----- nvinfo : EIATTR_CRS_STACK_SIZE
	.align		4
.L_32:
        /*0088*/ 	.byte	0x04, 0x1e
        /*008a*/ 	.short	(.L_34 - .L_33)
.L_33:
        /*008c*/ 	.word	0x00000000


	//----- nvinfo : EIATTR_CBANK_PARAM_SIZE
	.align		4
.L_34:
        /*0090*/ 	.byte	0x03, 0x19
        /*0092*/ 	.short	0x002c


	//----- nvinfo : EIATTR_PARAM_CBANK
	.align		4
        /*0094*/ 	.byte	0x04, 0x0a
        /*0096*/ 	.short	(.L_36 - .L_35)
	.align		4
.L_35:
        /*0098*/ 	.word	index@(.nv.constant0._Z11linearLayerPfS_S_S_Pii)
        /*009c*/ 	.short	0x0380
        /*009e*/ 	.short	0x002c


	//----- nvinfo : EIATTR_SW_WAR
	.align		4
.L_36:
        /*00a0*/ 	.byte	0x04, 0x36
        /*00a2*/ 	.short	(.L_38 - .L_37)
.L_37:
        /*00a4*/ 	.word	0x00000008
.L_38:


//--------------------- .nv.callgraph             --------------------------
	.section	.nv.callgraph,"",@"SHT_CUDA_CALLGRAPH"
	.align	4
	.sectionentsize	8
	.align		4
        /*0000*/ 	.word	0x00000000
	.align		4
        /*0004*/ 	.word	0xffffffff
	.align		4
        /*0008*/ 	.word	0x00000000
	.align		4
        /*000c*/ 	.word	0xfffffffe
	.align		4
        /*0010*/ 	.word	0x00000000
	.align		4
        /*0014*/ 	.word	0xfffffffd
	.align		4
        /*0018*/ 	.word	0x00000000
	.align		4
        /*001c*/ 	.word	0xfffffffc


//--------------------- .nv.constant4             --------------------------
	.section	.nv.constant4,"a",@progbits
	.align	8
	.align		8
.nv.constant4:
        /*0000*/ 	.dword	precalc_xorwow_matrix
	.align		8
        /*0008*/ 	.dword	precalc_xorwow_offset_matrix
	.align		8
        /*0010*/ 	.dword	mrg32k3aM1
	.align		8
        /*0018*/ 	.dword	mrg32k3aM2
	.align		8
        /*0020*/ 	.dword	mrg32k3aM1SubSeq
	.align		8
        /*0028*/ 	.dword	mrg32k3aM2SubSeq
	.align		8
        /*0030*/ 	.dword	mrg32k3aM1Seq
	.align		8
        /*0038*/ 	.dword	mrg32k3aM2Seq


//--------------------- .nv.constant3             --------------------------
	.section	.nv.constant3,"a",@progbits
	.align	8
.nv.constant3:
	.type		__cr_lgamma_table,@object
	.size		__cr_lgamma_table,(.L_8 - __cr_lgamma_table)
__cr_lgamma_table:
        /*0000*/ 	.byte	0x00, 0x00, 0x00, 0x00, 0x00, 0x00, 0x00, 0x00, 0x00, 0x00, 0x00, 0x00, 0x00, 0x00, 0x00, 0x00
        /*0010*/ 	.byte	0xef, 0x39, 0xfa, 0xfe, 0x42, 0x2e, 0xe6, 0x3f, 0x02, 0x20, 0x2a, 0xfa, 0x0b, 0xab, 0xfc, 0x3f
        /*0020*/ 	.byte	0xf9, 0x2c, 0x92, 0x7c, 0xa7, 0x6c, 0x09, 0x40, 0xc9, 0x79, 0x44, 0x3c, 0x64, 0x26, 0x13, 0x40
        /*0030*/ 	.byte	0xca, 0x01, 0xcf, 0x3a, 0x27, 0x51, 0x1a, 0x40, 0x30, 0xcc, 0x2d, 0xf3, 0xe1, 0x0c, 0x21, 0x40
        /*0040*/ 	.byte	0x0d, 0xb7, 0xfc, 0x82, 0x8e, 0x35, 0x25, 0x40
.L_8:


//--------------------- .text._Z11linearLayerPfS_S_S_Pii --------------------------
	.section	.text._Z11linearLayerPfS_S_S_Pii,"ax",@progbits
	.align	128
        .global         _Z11linearLayerPfS_S_S_Pii
        .type           _Z11linearLayerPfS_S_S_Pii,@function
        .size           _Z11linearLayerPfS_S_S_Pii,(.L_x_14 - _Z11linearLayerPfS_S_S_Pii)
        .other          _Z11linearLayerPfS_S_S_Pii,@"STO_CUDA_ENTRY STV_DEFAULT"
_Z11linearLayerPfS_S_S_Pii:
.text._Z11linearLayerPfS_S_S_Pii:
[----:B------:R-:W-:Y:S08]  /*0000*/  LDC R1, c[0x0][0x37c] ;  /* 0x0000df00ff017b82 */ /* 0x000ff00000000800 */
[----:B------:R-:W0:Y:S02]  /*0010*/  LDC R0, c[0x0][0x3a8] ;  /* 0x0000ea00ff007b82 */ /* 0x000e240000000800 */
[----:B0-----:R-:W-:-:S13]  /*0020*/  ISETP.GE.AND P0, PT, R0, 0x1, PT ;  /* 0x000000010000780c */ /* 0x001fda0003f06270 */
[----:B------:R-:W-:Y:S05]  /*0030*/  @!P0 EXIT ;  /* 0x000000000000894d */ /* 0x000fea0003800000 */
[----:B------:R-:W0:Y:S01]  /*0040*/  S2R R0, SR_TID.X ;  /* 0x0000000000007919 */ /* 0x000e220000002100 */
[----:B------:R-:W0:Y:S01]  /*0050*/  LDC.64 R2, c[0x0][0x390] ;  /* 0x0000e400ff027b82 */ /* 0x000e220000000a00 */
[----:B------:R-:W-:Y:S01]  /*0060*/  HFMA2 R11, -RZ, RZ, 0, 0 ;  /* 0x00000000ff0b7431 */ /* 0x000fe200000001ff */
[----:B------:R-:W-:Y:S02]  /*0070*/  CS2R R8, SRZ ;  /* 0x0000000000087805 */ /* 0x000fe4000001ff00 */
[----:B------:R-:W-:Y:S01]  /*0080*/  MOV R13, RZ ;  /* 0x000000ff000d7202 */ /* 0x000fe20000000f00 */
[----:B------:R-:W1:Y:S02]  /*0090*/  LDCU.64 UR4, c[0x0][0x358] ;  /* 0x00006b00ff0477ac */ /* 0x000e640008000a00 */
[----:B01----:R-:W-:-:S07]  /*00a0*/  IMAD.WIDE.U32 R2, R0, 0x4, R2 ;  /* 0x0000000400027825 */ /* 0x003fce00078e0002 */
.L_x_8:
[----:B------:R-:W0:Y:S02]  /*00b0*/  LDC.64 R4, c[0x0][0x3a0] ;  /* 0x0000e800ff047b82 */ /* 0x000e240000000a00 */
[----:B0-----:R-:W-:-:S05]  /*00c0*/  IMAD.WIDE.U32 R4, R8, 0x4, R4 ;  /* 0x0000000408047825 */ /* 0x001fca00078e0004 */
[----:B------:R-:W2:Y:S01]  /*00d0*/  LDG.E R10, desc[UR4][R4.64+0x4] ;  /* 0x00000404040a7981 */ /* 0x000ea2000c1e1900 */
[----:B------:R-:W-:Y:S01]  /*00e0*/  BSSY.RECONVERGENT B0, `(.L_x_0) ;  /* 0x000009d000007945 */ /* 0x000fe20003800200 */
[----:B------:R-:W-:Y:S01]  /*00f0*/  VIADD R8, R8, 0x1 ;  /* 0x0000000108087836 */ /* 0x000fe20000000000 */
[----:B--2---:R-:W-:-:S13]  /*0100*/  ISETP.GE.AND P0, PT, R0, R10, PT ;  /* 0x0000000a0000720c */ /* 0x004fda0003f06270 */
[----:B------:R-:W-:Y:S05]  /*0110*/  @P0 BRA `(.L_x_1) ;  /* 0x0000000800640947 */ /* 0x000fea0003800000 */
[----:B------:R-:W2:Y:S01]  /*0120*/  LDG.E R12, desc[UR4][R4.64] ;  /* 0x00000004040c7981 */ /* 0x000ea2000c1e1900 */
[----:B------:R-:W-:-:S05]  /*0130*/  IMAD.WIDE R6, R13, 0x4, R2 ;  /* 0x000000040d067825 */ /* 0x000fca00078e0202 */
[----:B------:R0:W5:Y:S01]  /*0140*/  LDG.E R15, desc[UR4][R6.64] ;  /* 0x00000004060f7981 */ /* 0x000162000c1e1900 */
[----:B--2---:R-:W-:-:S13]  /*0150*/  ISETP.GE.AND P0, PT, R12, 0x1, PT ;  /* 0x000000010c00780c */ /* 0x004fda0003f06270 */
[----:B0-----:R-:W-:Y:S05]  /*0160*/  @!P0 BRA `(.L_x_2) ;  /* 0x0000000400ac8947 */ /* 0x001fea0003800000 */
[C---:B------:R-:W-:Y:S01]  /*0170*/  ISETP.GE.U32.AND P0, PT, R12.reuse, 0x8, PT ;  /* 0x000000080c00780c */ /* 0x040fe20003f06070 */
[----:B------:R-:W-:Y:S02]  /*0180*/  HFMA2 R14, -RZ, RZ, 0, 0 ;  /* 0x00000000ff0e7431 */ /* 0x000fe400000001ff */
[----:B------:R-:W-:-:S10]  /*0190*/  IMAD R10, R12, R0, R11 ;  /* 0x000000000c0a7224 */ /* 0x000fd400078e020b */
[----:B------:R-:W-:Y:S05]  /*01a0*/  @!P0 BRA `(.L_x_3) ;  /* 0x0000000000b88947 */ /* 0x000fea0003800000 */
[----:B------:R-:W-:Y:S01]  /*01b0*/  LOP3.LUT R20, R12, 0x7ffffff8, RZ, 0xc0, !PT ;  /* 0x7ffffff80c147812 */ /* 0x000fe200078ec0ff */
[----:B------:R-:W-:Y:S01]  /*01c0*/  IMAD.MOV.U32 R21, RZ, RZ, R10 ;  /* 0x000000ffff157224 */ /* 0x000fe200078e000a */
[----:B------:R-:W-:Y:S02]  /*01d0*/  MOV R23, R9 ;  /* 0x0000000900177202 */ /* 0x000fe40000000f00 */
[----:B------:R-:W-:-:S07]  /*01e0*/  IADD3 R14, PT, PT, -R20, RZ, RZ ;  /* 0x000000ff140e7210 */ /* 0x000fce0007ffe1ff */
.L_x_4:
[----:B------:R-:W0:Y:S08]  /*01f0*/  LDC.64 R18, c[0x0][0x380] ;  /* 0x0000e000ff127b82 */ /* 0x000e300000000a00 */
[----:B-1----:R-:W1:Y:S01]  /*0200*/  LDC.64 R16, c[0x0][0x398] ;  /* 0x0000e600ff107b82 */ /* 0x002e620000000a00 */
[----:B0-----:R-:W-:-:S05]  /*0210*/  IMAD.WIDE R18, R21, 0x4, R18 ;  /* 0x0000000415127825 */ /* 0x001fca00078e0212 */
[----:B------:R-:W2:Y:S01]  /*0220*/  LDG.E R22, desc[UR4][R18.64] ;  /* 0x0000000412167981 */ /* 0x000ea2000c1e1900 */
[----:B-1----:R-:W-:-:S05]  /*0230*/  IMAD.WIDE R16, R23, 0x4, R16 ;  /* 0x0000000417107825 */ /* 0x002fca00078e0210 */
[----:B------:R-:W2:Y:S02]  /*0240*/  LDG.E R24, desc[UR4][R16.64] ;  /* 0x0000000410187981 */ /* 0x000ea4000c1e1900 */
[----:B--2--5:R-:W-:-:S05]  /*0250*/  FFMA R15, R22, R24, R15 ;  /* 0x00000018160f7223 */ /* 0x024fca000000000f */
[----:B------:R0:W-:Y:S04]  /*0260*/  STG.E desc[UR4][R6.64], R15 ;  /* 0x0000000f06007986 */ /* 0x0001e8000c101904 */
[----:B------:R-:W2:Y:S04]  /*0270*/  LDG.E R22, desc[UR4][R18.64+0x4] ;  /* 0x0000040412167981 */ /* 0x000ea8000c1e1900 */
[----:B------:R-:W2:Y:S02]  /*0280*/  LDG.E R24, desc[UR4][R16.64+0x4] ;  /* 0x0000040410187981 */ /* 0x000ea4000c1e1900 */
[----:B--2---:R-:W-:-:S05]  /*0290*/  FFMA R25, R22, R24, R15 ;  /* 0x0000001816197223 */ /* 0x004fca000000000f */
[----:B------:R1:W-:Y:S04]  /*02a0*/  STG.E desc[UR4][R6.64], R25 ;  /* 0x0000001906007986 */ /* 0x0003e8000c101904 */
[----:B------:R-:W2:Y:S04]  /*02b0*/  LDG.E R22, desc[UR4][R18.64+0x8] ;  /* 0x0000080412167981 */ /* 0x000ea8000c1e1900 */
[----:B------:R-:W2:Y:S02]  /*02c0*/  LDG.E R24, desc[UR4][R16.64+0x8] ;  /* 0x0000080410187981 */ /* 0x000ea4000c1e1900 */
[----:B--2---:R-:W-:-:S05]  /*02d0*/  FFMA R27, R22, R24, R25 ;  /* 0x00000018161b7223 */ /* 0x004fca0000000019 */
[----:B------:R2:W-:Y:S04]  /*02e0*/  STG.E desc[UR4][R6.64], R27 ;  /* 0x0000001b06007986 */ /* 0x0005e8000c101904 */
[----:B------:R-:W0:Y:S04]  /*02f0*/  LDG.E R22, desc[UR4][R18.64+0xc] ;  /* 0x00000c0412167981 */ /* 0x000e28000c1e1900 */
[----:B------:R-:W0:Y:S02]  /*0300*/  LDG.E R24, desc[UR4][R16.64+0xc] ;  /* 0x00000c0410187981 */ /* 0x000e24000c1e1900 */
[----:B0-----:R-:W-:-:S05]  /*0310*/  FFMA R15, R22, R24, R27 ;  /* 0x00000018160f7223 */ /* 0x001fca000000001b */
[----:B------:R0:W-:Y:S04]  /*0320*/  STG.E desc[UR4][R6.64], R15 ;  /* 0x0000000f06007986 */ /* 0x0001e8000c101904 */
[----:B------:R-:W1:Y:S04]  /*0330*/  LDG.E R22, desc[UR4][R18.64+0x10] ;  /* 0x0000100412167981 */ /* 0x000e68000c1e1900 */
[----:B------:R-:W1:Y:S02]  /*0340*/  LDG.E R24, desc[UR4][R16.64+0x10] ;  /* 0x0000100410187981 */ /* 0x000e64000c1e1900 */
[----:B-1----:R-:W-:-:S05]  /*0350*/  FFMA R25, R22, R24, R15 ;  /* 0x0000001816197223 */ /* 0x002fca000000000f */
        /* <DEDUP_REMOVED lines=9> */
[----:B------:R-:W2:Y:S04]  /*03f0*/  LDG.E R22, desc[UR4][R18.64+0x1c] ;  /* 0x00001c0412167981 */ /* 0x000ea8000c1e1900 */
[----:B0-----:R-:W2:Y:S01]  /*0400*/  LDG.E R15, desc[UR4][R16.64+0x1c] ;  /* 0x00001c04100f7981 */ /* 0x001ea2000c1e1900 */
[----:B------:R-:W-:-:S04]  /*0410*/  IADD3 R14, PT, PT, R14, 0x8, RZ ;  /* 0x000000080e0e7810 */ /* 0x000fc80007ffe0ff */
[----:B------:R-:W-:Y:S01]  /*0420*/  ISETP.NE.AND P0, PT, R14, RZ, PT ;  /* 0x000000ff0e00720c */ /* 0x000fe20003f05270 */
[----:B------:R-:W-:Y:S01]  /*0430*/  VIADD R21, R21, 0x8 ;  /* 0x0000000815157836 */ /* 0x000fe20000000000 */
[----:B------:R-:W-:Y:S01]  /*0440*/  IADD3 R23, PT, PT, R23, 0x8, RZ ;  /* 0x0000000817177810 */ /* 0x000fe20007ffe0ff */
[----:B--2---:R-:W-:-:S05]  /*0450*/  FFMA R15, R22, R15, R29 ;  /* 0x0000000f160f7223 */ /* 0x004fca000000001d */
[----:B------:R1:W-:Y:S05]  /*0460*/  STG.E desc[UR4][R6.64], R15 ;  /* 0x0000000f06007986 */ /* 0x0003ea000c101904 */
[----:B------:R-:W-:Y:S05]  /*0470*/  @P0 BRA `(.L_x_4) ;  /* 0xfffffffc005c0947 */ /* 0x000fea000383ffff */
[----:B------:R-:W-:-:S07]  /*0480*/  MOV R14, R20 ;  /* 0x00000014000e7202 */ /* 0x000fce0000000f00 */
.L_x_3:
[----:B------:R-:W-:-:S13]  /*0490*/  LOP3.LUT P0, R16, R12, 0x7, RZ, 0xc0, !PT ;  /* 0x000000070c107812 */ /* 0x000fda000780c0ff */
[----:B------:R-:W-:Y:S05]  /*04a0*/  @!P0 BRA `(.L_x_2) ;  /* 0x0000000000dc8947 */ /* 0x000fea0003800000 */
[----:B------:R-:W-:Y:S02]  /*04b0*/  ISETP.GE.U32.AND P0, PT, R16, 0x4, PT ;  /* 0x000000041000780c */ /* 0x000fe40003f06070 */
[----:B------:R-:W-:-:S11]  /*04c0*/  LOP3.LUT P1, R22, R12, 0x3, RZ, 0xc0, !PT ;  /* 0x000000030c167812 */ /* 0x000fd6000782c0ff */
[----:B------:R-:W-:Y:S05]  /*04d0*/  @!P0 BRA `(.L_x_5) ;  /* 0x00000000005c8947 */ /* 0x000fea0003800000 */
[----:B------:R-:W0:Y:S01]  /*04e0*/  LDC.64 R18, c[0x0][0x380] ;  /* 0x0000e000ff127b82 */ /* 0x000e220000000a00 */
[----:B------:R-:W-:Y:S01]  /*04f0*/  IADD3 R23, PT, PT, R14, R9, RZ ;  /* 0x000000090e177210 */ /* 0x000fe20007ffe0ff */
[----:B------:R-:W-:-:S06]  /*0500*/  IMAD.IADD R21, R10, 0x1, R14 ;  /* 0x000000010a157824 */ /* 0x000fcc00078e020e */
[----:B------:R-:W2:Y:S01]  /*0510*/  LDC.64 R16, c[0x0][0x398] ;  /* 0x0000e600ff107b82 */ /* 0x000ea20000000a00 */
[----:B0-----:R-:W-:-:S05]  /*0520*/  IMAD.WIDE R18, R21, 0x4, R18 ;  /* 0x0000000415127825 */ /* 0x001fca00078e0212 */
[----:B------:R-:W3:Y:S01]  /*0530*/  LDG.E R20, desc[UR4][R18.64] ;  /* 0x0000000412147981 */ /* 0x000ee2000c1e1900 */
[----:B--2---:R-:W-:-:S05]  /*0540*/  IMAD.WIDE R16, R23, 0x4, R16 ;  /* 0x0000000417107825 */ /* 0x004fca00078e0210 */
[----:B------:R-:W3:Y:S02]  /*0550*/  LDG.E R21, desc[UR4][R16.64] ;  /* 0x0000000410157981 */ /* 0x000ee4000c1e1900 */
[----:B---3-5:R-:W-:-:S05]  /*0560*/  FFMA R21, R20, R21, R15 ;  /* 0x0000001514157223 */ /* 0x028fca000000000f */
[----:B------:R0:W-:Y:S04]  /*0570*/  STG.E desc[UR4][R6.64], R21 ;  /* 0x0000001506007986 */ /* 0x0001e8000c101904 */
[----:B------:R-:W2:Y:S04]  /*0580*/  LDG.E R20, desc[UR4][R18.64+0x4] ;  /* 0x0000040412147981 */ /* 0x000ea8000c1e1900 */
[----:B-1----:R-:W2:Y:S02]  /*0590*/  LDG.E R15, desc[UR4][R16.64+0x4] ;  /* 0x00000404100f7981 */ /* 0x002ea4000c1e1900 */
[----:B--2---:R-:W-:-:S05]  /*05a0*/  FFMA R23, R20, R15, R21 ;  /* 0x0000000f14177223 */ /* 0x004fca0000000015 */
[----:B------:R0:W-:Y:S04]  /*05b0*/  STG.E desc[UR4][R6.64], R23 ;  /* 0x0000001706007986 */ /* 0x0001e8000c101904 */
[----:B------:R-:W2:Y:S04]  /*05c0*/  LDG.E R20, desc[UR4][R18.64+0x8] ;  /* 0x0000080412147981 */ /* 0x000ea8000c1e1900 */
[----:B------:R-:W2:Y:S02]  /*05d0*/  LDG.E R15, desc[UR4][R16.64+0x8] ;  /* 0x00000804100f7981 */ /* 0x000ea4000c1e1900 */
[----:B--2---:R-:W-:-:S05]  /*05e0*/  FFMA R25, R20, R15, R23 ;  /* 0x0000000f14197223 */ /* 0x004fca0000000017 */
[----:B------:R0:W-:Y:S04]  /*05f0*/  STG.E desc[UR4][R6.64], R25 ;  /* 0x0000001906007986 */ /* 0x0001e8000c101904 */
[----:B------:R-:W2:Y:S04]  /*0600*/  LDG.E R20, desc[UR4][R18.64+0xc] ;  /* 0x00000c0412147981 */ /* 0x000ea8000c1e1900 */
[----:B------:R-:W2:Y:S01]  /*0610*/  LDG.E R15, desc[UR4][R16.64+0xc] ;  /* 0x00000c04100f7981 */ /* 0x000ea2000c1e1900 */
[----:B------:R-:W-:Y:S01]  /*0620*/  IADD3 R14, PT, PT, R14, 0x4, RZ ;  /* 0x000000040e0e7810 */ /* 0x000fe20007ffe0ff */
[----:B--2---:R-:W-:-:S05]  /*0630*/  FFMA R15, R20, R15, R25 ;  /* 0x0000000f140f7223 */ /* 0x004fca0000000019 */
[----:B------:R0:W-:Y:S02]  /*0640*/  STG.E desc[UR4][R6.64], R15 ;  /* 0x0000000f06007986 */ /* 0x0001e4000c101904 */
.L_x_5:
[----:B------:R-:W-:Y:S05]  /*0650*/  @!P1 BRA `(.L_x_2) ;  /* 0x0000000000709947 */ /* 0x000fea0003800000 */
[----:B------:R-:W-:-:S13]  /*0660*/  ISETP.NE.AND P0, PT, R22, 0x1, PT ;  /* 0x000000011600780c */ /* 0x000fda0003f05270 */
[----:B------:R-:W2:Y:S01]  /*0670*/  @P0 LDC.64 R16, c[0x0][0x380] ;  /* 0x0000e000ff100b82 */ /* 0x000ea20000000a00 */
[----:B0-----:R-:W-:Y:S01]  /*0680*/  @P0 IADD3 R23, PT, PT, R14, R9, RZ ;  /* 0x000000090e170210 */ /* 0x001fe20007ffe0ff */
[----:B------:R-:W-:-:S06]  /*0690*/  @P0 IMAD.IADD R21, R10, 0x1, R14 ;  /* 0x000000010a150824 */ /* 0x000fcc00078e020e */
[----:B------:R-:W0:Y:S01]  /*06a0*/  @P0 LDC.64 R18, c[0x0][0x398] ;  /* 0x0000e600ff120b82 */ /* 0x000e220000000a00 */
[----:B--2---:R-:W-:-:S05]  /*06b0*/  @P0 IMAD.WIDE R16, R21, 0x4, R16 ;  /* 0x0000000415100825 */ /* 0x004fca00078e0210 */
[----:B------:R-:W1:Y:S01]  /*06c0*/  @P0 LDG.E R20, desc[UR4][R16.64] ;  /* 0x0000000410140981 */ /* 0x000e62000c1e1900 */
[----:B0-----:R-:W-:-:S05]  /*06d0*/  @P0 IMAD.WIDE R18, R23, 0x4, R18 ;  /* 0x0000000417120825 */ /* 0x001fca00078e0212 */
[----:B------:R-:W1:Y:S01]  /*06e0*/  @P0 LDG.E R21, desc[UR4][R18.64] ;  /* 0x0000000412150981 */ /* 0x000e62000c1e1900 */
[----:B------:R-:W-:-:S04]  /*06f0*/  LOP3.LUT R12, R12, 0x1, RZ, 0xc0, !PT ;  /* 0x000000010c0c7812 */ /* 0x000fc800078ec0ff */
[----:B------:R-:W-:-:S13]  /*0700*/  ISETP.NE.U32.AND P1, PT, R12, 0x1, PT ;  /* 0x000000010c00780c */ /* 0x000fda0003f25070 */
[----:B------:R-:W0:Y:S01]  /*0710*/  @!P1 LDC.64 R22, c[0x0][0x380] ;  /* 0x0000e000ff169b82 */ /* 0x000e220000000a00 */
[----:B-1---5:R-:W-:-:S07]  /*0720*/  @P0 FFMA R25, R20, R21, R15 ;  /* 0x0000001514190223 */ /* 0x022fce000000000f */
[----:B------:R-:W1:Y:S01]  /*0730*/  @!P1 LDC.64 R20, c[0x0][0x398] ;  /* 0x0000e600ff149b82 */ /* 0x000e620000000a00 */
[----:B------:R-:W-:Y:S04]  /*0740*/  @P0 STG.E desc[UR4][R6.64], R25 ;  /* 0x0000001906000986 */ /* 0x000fe8000c101904 */
[----:B------:R-:W2:Y:S04]  /*0750*/  @P0 LDG.E R24, desc[UR4][R16.64+0x4] ;  /* 0x0000040410180981 */ /* 0x000ea8000c1e1900 */
[----:B------:R-:W2:Y:S01]  /*0760*/  @P0 LDG.E R26, desc[UR4][R18.64+0x4] ;  /* 0x00000404121a0981 */ /* 0x000ea2000c1e1900 */
[----:B------:R-:W-:-:S04]  /*0770*/  @P0 IADD3 R14, PT, PT, R14, 0x2, RZ ;  /* 0x000000020e0e0810 */ /* 0x000fc80007ffe0ff */
[----:B------:R-:W-:Y:S01]  /*0780*/  @!P1 IADD3 R29, PT, PT, R14, R9, RZ ;  /* 0x000000090e1d9210 */ /* 0x000fe20007ffe0ff */
[----:B------:R-:W-:-:S04]  /*0790*/  @!P1 IMAD.IADD R27, R10, 0x1, R14 ;  /* 0x000000010a1b9824 */ /* 0x000fc800078e020e */
[----:B0-----:R-:W-:-:S04]  /*07a0*/  @!P1 IMAD.WIDE R22, R27, 0x4, R22 ;  /* 0x000000041b169825 */ /* 0x001fc800078e0216 */
[----:B-1----:R-:W-:-:S04]  /*07b0*/  @!P1 IMAD.WIDE R20, R29, 0x4, R20 ;  /* 0x000000041d149825 */ /* 0x002fc800078e0214 */
[----:B--2---:R-:W-:-:S05]  /*07c0*/  @P0 FFMA R15, R24, R26, R25 ;  /* 0x0000001a180f0223 */ /* 0x004fca0000000019 */
[----:B------:R0:W-:Y:S04]  /*07d0*/  @P0 STG.E desc[UR4][R6.64], R15 ;  /* 0x0000000f06000986 */ /* 0x0001e8000c101904 */
[----:B------:R-:W0:Y:S04]  /*07e0*/  @!P1 LDG.E R22, desc[UR4][R22.64] ;  /* 0x0000000416169981 */ /* 0x000e28000c1e1900 */
[----:B------:R-:W0:Y:S02]  /*07f0*/  @!P1 LDG.E R20, desc[UR4][R20.64] ;  /* 0x0000000414149981 */ /* 0x000e24000c1e1900 */
[----:B0-----:R-:W-:-:S05]  /*0800*/  @!P1 FFMA R15, R22, R20, R15 ;  /* 0x00000014160f9223 */ /* 0x001fca000000000f */
[----:B------:R2:W-:Y:S02]  /*0810*/  @!P1 STG.E desc[UR4][R6.64], R15 ;  /* 0x0000000f06009986 */ /* 0x0005e4000c101904 */
.L_x_2:
[----:B------:R-:W3:Y:S01]  /*0820*/  LDC.64 R16, c[0x0][0x388] ;  /* 0x0000e200ff107b82 */ /* 0x000ee20000000a00 */
[----:B------:R-:W-:-:S05]  /*0830*/  IADD3 R19, PT, PT, R0, R13, RZ ;  /* 0x0000000d00137210 */ /* 0x000fca0007ffe0ff */
[----:B---3--:R-:W-:-:S06]  /*0840*/  IMAD.WIDE R16, R19, 0x4, R16 ;  /* 0x0000000413107825 */ /* 0x008fcc00078e0210 */
[----:B------:R-:W0:Y:S02]  /*0850*/  LDG.E R16, desc[UR4][R16.64] ;  /* 0x0000000410107981 */ /* 0x000e24000c1e1900 */
[----:B012--5:R-:W-:-:S05]  /*0860*/  FADD R15, R16, R15 ;  /* 0x0000000f100f7221 */ /* 0x027fca0000000000 */
[----:B------:R0:W-:Y:S04]  /*0870*/  STG.E desc[UR4][R6.64], R15 ;  /* 0x0000000f06007986 */ /* 0x0001e8000c101904 */
[----:B------:R-:W2:Y:S01]  /*0880*/  LDG.E R10, desc[UR4][R2.64] ;  /* 0x00000004020a7981 */ /* 0x000ea2000c1e1900 */
[----:B------:R-:W-:Y:S02]  /*0890*/  HFMA2 R21, -RZ, RZ, 3.7421875, 0 ;  /* 0x437c0000ff157431 */ /* 0x000fe400000001ff */
[----:B------:R-:W-:Y:S01]  /*08a0*/  IMAD.MOV.U32 R19, RZ, RZ, 0x3bbb989d ;  /* 0x3bbb989dff137424 */ /* 0x000fe200078e00ff */
[----:B------:R-:W-:Y:S03]  /*08b0*/  BSSY.RECONVERGENT B1, `(.L_x_6) ;  /* 0x0000018000017945 */ /* 0x000fe60003800200 */
[----:B--2---:R-:W-:-:S04]  /*08c0*/  FFMA.SAT R12, R10, -R19, 0.5 ;  /* 0x3f0000000a0c7423 */ /* 0x004fc80000002813 */
[----:B------:R-:W-:-:S04]  /*08d0*/  FFMA.RM R12, R12, R21, 12582913 ;  /* 0x4b4000010c0c7423 */ /* 0x000fc80000004015 */
[C---:B------:R-:W-:Y:S01]  /*08e0*/  FADD R19, R12.reuse, -12583039 ;  /* 0xcb40007f0c137421 */ /* 0x040fe20000000000 */
[----:B------:R-:W-:-:S03]  /*08f0*/  SHF.L.U32 R12, R12, 0x17, RZ ;  /* 0x000000170c0c7819 */ /* 0x000fc600000006ff */
[----:B------:R-:W-:-:S04]  /*0900*/  FFMA R19, R10, -1.4426950216293334961, -R19 ;  /* 0xbfb8aa3b0a137823 */ /* 0x000fc80000000813 */
[----:B------:R-:W-:-:S04]  /*0910*/  FFMA R10, R10, -1.925963033500011079e-08, R19 ;  /* 0xb2a570600a0a7823 */ /* 0x000fc80000000013 */
[----:B------:R-:W1:Y:S02]  /*0920*/  MUFU.EX2 R17, R10 ;  /* 0x0000000a00117308 */ /* 0x000e640000000800 */
[----:B-1----:R-:W-:-:S06]  /*0930*/  FMUL R12, R12, R17 ;  /* 0x000000110c0c7220 */ /* 0x002fcc0000400000 */
[----:B0-----:R-:W0:Y:S02]  /*0940*/  F2F.F64.F32 R6, R12 ;  /* 0x0000000c00067310 */ /* 0x001e240000201800 */
[----:B0-----:R-:W-:-:S06]  /*0950*/  DADD R6, R6, 1 ;  /* 0x3ff0000006067429 */ /* 0x001fcc0000000000 */
[----:B------:R-:W0:Y:S04]  /*0960*/  MUFU.RCP64H R15, R7 ;  /* 0x00000007000f7308 */ /* 0x000e280000001800 */
[----:B------:R-:W-:-:S05]  /*0970*/  VIADD R14, R7, 0x300402 ;  /* 0x00300402070e7836 */ /* 0x000fca0000000000 */
[----:B------:R-:W-:Y:S01]  /*0980*/  FSETP.GEU.AND P0, PT, |R14|, 5.8789094863358348022e-39, PT ;  /* 0x004004020e00780b */ /* 0x000fe20003f0e200 */
[----:B0-----:R-:W-:-:S08]  /*0990*/  DFMA R16, -R6, R14, 1 ;  /* 0x3ff000000610742b */ /* 0x001fd0000000010e */
[----:B------:R-:W-:-:S08]  /*09a0*/  DFMA R16, R16, R16, R16 ;  /* 0x000000101010722b */ /* 0x000fd00000000010 */
[----:B------:R-:W-:-:S08]  /*09b0*/  DFMA R16, R14, R16, R14 ;  /* 0x000000100e10722b */ /* 0x000fd0000000000e */
[----:B------:R-:W-:-:S08]  /*09c0*/  DFMA R18, -R6, R16, 1 ;  /* 0x3ff000000612742b */ /* 0x000fd00000000110 */
[----:B------:R-:W-:Y:S01]  /*09d0*/  DFMA R16, R16, R18, R16 ;  /* 0x000000121010722b */ /* 0x000fe20000000010 */
[----:B------:R-:W-:Y:S10]  /*09e0*/  @P0 BRA `(.L_x_7) ;  /* 0x0000000000100947 */ /* 0x000ff40003800000 */
[----:B------:R-:W-:-:S04]  /*09f0*/  LOP3.LUT R10, R7, 0x7fffffff, RZ, 0xc0, !PT ;  /* 0x7fffffff070a7812 */ /* 0x000fc800078ec0ff */
[----:B------:R-:W-:Y:S02]  /*0a00*/  IADD3 R16, PT, PT, R10, -0x100000, RZ ;  /* 0xfff000000a107810 */ /* 0x000fe40007ffe0ff */
[----:B------:R-:W-:-:S07]  /*0a10*/  MOV R10, 0xa30 ;  /* 0x00000a30000a7802 */ /* 0x000fce0000000f00 */
[----:B------:R-:W-:Y:S05]  /*0a20*/  CALL.REL.NOINC `($__internal_0_$__cuda_sm20_dblrcp_rn_slowpath_v3) ;  /* 0x0000000000487944 */ /* 0x000fea0003c00000 */
.L_x_7:
[----:B------:R-:W-:Y:S05]  /*0a30*/  BSYNC.RECONVERGENT B1 ;  /* 0x0000000000017941 */ /* 0x000fea0003800200 */
.L_x_6:
[----:B------:R-:W2:Y:S01]  /*0a40*/  LDG.E R10, desc[UR4][R4.64] ;  /* 0x00000004040a7981 */ /* 0x000ea2000c1e1900 */
[----:B------:R-:W0:Y:S01]  /*0a50*/  LDC.64 R6, c[0x0][0x398] ;  /* 0x0000e600ff067b82 */ /* 0x000e220000000a00 */
[----:B------:R-:W1:Y:S01]  /*0a60*/  F2F.F32.F64 R17, R16 ;  /* 0x0000001000117310 */ /* 0x000e620000301000 */
[----:B--2---:R-:W-:-:S05]  /*0a70*/  IADD3 R15, PT, PT, R10, R9, R0 ;  /* 0x000000090a0f7210 */ /* 0x004fca0007ffe000 */
[----:B0-----:R-:W-:-:S05]  /*0a80*/  IMAD.WIDE R6, R15, 0x4, R6 ;  /* 0x000000040f067825 */ /* 0x001fca00078e0206 */
[----:B-1----:R0:W-:Y:S04]  /*0a90*/  STG.E desc[UR4][R6.64], R17 ;  /* 0x0000001106007986 */ /* 0x0021e8000c101904 */
[----:B------:R0:W5:Y:S02]  /*0aa0*/  LDG.E R10, desc[UR4][R4.64+0x4] ;  /* 0x00000404040a7981 */ /* 0x000164000c1e1900 */
.L_x_1:
[----:B------:R-:W-:Y:S05]  /*0ab0*/  BSYNC.RECONVERGENT B0 ;  /* 0x0000000000007941 */ /* 0x000fea0003800200 */
.L_x_0:
[----:B0-----:R-:W2:Y:S01]  /*0ac0*/  LDG.E R4, desc[UR4][R4.64] ;  /* 0x0000000404047981 */ /* 0x001ea2000c1e1900 */
[----:B------:R-:W0:Y:S01]  /*0ad0*/  LDCU UR6, c[0x0][0x3a8] ;  /* 0x00007500ff0677ac */ /* 0x000e220008000800 */
[----:B-----5:R-:W-:Y:S01]  /*0ae0*/  IADD3 R13, PT, PT, R10, R13, RZ ;  /* 0x0000000d0a0d7210 */ /* 0x020fe20007ffe0ff */
[----:B------:R-:W-:Y:S01]  /*0af0*/  BAR.SYNC.DEFER_BLOCKING 0x0 ;  /* 0x0000000000007b1d */ /* 0x000fe20000010000 */
[----:B0-----:R-:W-:Y:S01]  /*0b00*/  ISETP.NE.AND P0, PT, R8, UR6, PT ;  /* 0x0000000608007c0c */ /* 0x001fe2000bf05270 */
[C---:B--2---:R-:W-:Y:S02]  /*0b10*/  IMAD R11, R4.reuse, R10, R11 ;  /* 0x0000000a040b7224 */ /* 0x044fe400078e020b */
[----:B------:R-:W-:-:S10]  /*0b20*/  IMAD.IADD R9, R4, 0x1, R9 ;  /* 0x0000000104097824 */ /* 0x000fd400078e0209 */
[----:B------:R-:W-:Y:S05]  /*0b30*/  @P0 BRA `(.L_x_8) ;  /* 0xfffffff4005c0947 */ /* 0x000fea000383ffff */
[----:B------:R-:W-:Y:S05]  /*0b40*/  EXIT ;  /* 0x000000000000794d */ /* 0x000fea0003800000 */
        .weak           $__internal_0_$__cuda_sm20_dblrcp_rn_slowpath_v3
        .type           $__internal_0_$__cuda_sm20_dblrcp_rn_slowpath_v3,@function
        .size           $__internal_0_$__cuda_sm20_dblrcp_rn_slowpath_v3,(.L_x_14 - $__internal_0_$__cuda_sm20_dblrcp_rn_slowpath_v3)
$__internal_0_$__cuda_sm20_dblrcp_rn_slowpath_v3:
[----:B------:R-:W-:Y:S01]  /*0b50*/  DSETP.GTU.AND P0, PT, |R6|, +INF , PT ;  /* 0x7ff000000600742a */ /* 0x000fe20003f0c200 */
[----:B------:R-:W-:-:S13]  /*0b60*/  BSSY.RECONVERGENT B2, `(.L_x_9) ;  /* 0x0000023000027945 */ /* 0x000fda0003800200 */
[----:B------:R-:W-:Y:S05]  /*0b70*/  @P0 BRA `(.L_x_10) ;  /* 0x00000000007c0947 */ /* 0x000fea0003800000 */
[----:B------:R-:W-:-:S04]  /*0b80*/  LOP3.LUT R12, R7, 0x7fffffff, RZ, 0xc0, !PT ;  /* 0x7fffffff070c7812 */ /* 0x000fc800078ec0ff */
[----:B------:R-:W-:-:S04]  /*0b90*/  IADD3 R14, PT, PT, R12, -0x1, RZ ;  /* 0xffffffff0c0e7810 */ /* 0x000fc80007ffe0ff */
[----:B------:R-:W-:-:S13]  /*0ba0*/  ISETP.GE.U32.AND P0, PT, R14, 0x7fefffff, PT ;  /* 0x7fefffff0e00780c */ /* 0x000fda0003f06070 */
[----:B------:R-:W-:Y:S02]  /*0bb0*/  @P0 LOP3.LUT R15, R7, 0x7ff00000, RZ, 0x3c, !PT ;  /* 0x7ff00000070f0812 */ /* 0x000fe400078e3cff */
[----:B------:R-:W-:Y:S01]  /*0bc0*/  @P0 MOV R14, RZ ;  /* 0x000000ff000e0202 */ /* 0x000fe20000000f00 */
[----:B------:R-:W-:Y:S06]  /*0bd0*/  @P0 BRA `(.L_x_11) ;  /* 0x00000000006c0947 */ /* 0x000fec0003800000 */
[----:B------:R-:W-:-:S13]  /*0be0*/  ISETP.GE.U32.AND P0, PT, R12, 0x1000001, PT ;  /* 0x010000010c00780c */ /* 0x000fda0003f06070 */
[----:B------:R-:W-:Y:S05]  /*0bf0*/  @!P0 BRA `(.L_x_12) ;  /* 0x0000000000348947 */ /* 0x000fea0003800000 */
[----:B------:R-:W-:Y:S01]  /*0c00*/  VIADD R15, R7, 0xc0200000 ;  /* 0xc0200000070f7836 */ /* 0x000fe20000000000 */
[----:B------:R-:W-:-:S03]  /*0c10*/  MOV R14, R6 ;  /* 0x00000006000e7202 */ /* 0x000fc60000000f00 */
[----:B------:R-:W0:Y:S03]  /*0c20*/  MUFU.RCP64H R17, R15 ;  /* 0x0000000f00117308 */ /* 0x000e260000001800 */
[----:B0-----:R-:W-:-:S08]  /*0c30*/  DFMA R18, -R14, R16, 1 ;  /* 0x3ff000000e12742b */ /* 0x001fd00000000110 */
[----:B------:R-:W-:-:S08]  /*0c40*/  DFMA R18, R18, R18, R18 ;  /* 0x000000121212722b */ /* 0x000fd00000000012 */
[----:B------:R-:W-:-:S08]  /*0c50*/  DFMA R18, R16, R18, R16 ;  /* 0x000000121012722b */ /* 0x000fd00000000010 */
[----:B------:R-:W-:-:S08]  /*0c60*/  DFMA R16, -R14, R18, 1 ;  /* 0x3ff000000e10742b */ /* 0x000fd00000000112 */
[----:B------:R-:W-:-:S08]  /*0c70*/  DFMA R16, R18, R16, R18 ;  /* 0x000000101210722b */ /* 0x000fd00000000012 */
[----:B------:R-:W-:-:S08]  /*0c80*/  DMUL R16, R16, 2.2250738585072013831e-308 ;  /* 0x0010000010107828 */ /* 0x000fd00000000000 */
[----:B------:R-:W-:-:S08]  /*0c90*/  DFMA R6, -R6, R16, 1 ;  /* 0x3ff000000606742b */ /* 0x000fd00000000110 */
[----:B------:R-:W-:-:S08]  /*0ca0*/  DFMA R6, R6, R6, R6 ;  /* 0x000000060606722b */ /* 0x000fd00000000006 */
[----:B------:R-:W-:Y:S01]  /*0cb0*/  DFMA R14, R16, R6, R16 ;  /* 0x00000006100e722b */ /* 0x000fe20000000010 */
[----:B------:R-:W-:Y:S10]  /*0cc0*/  BRA `(.L_x_11) ;  /* 0x0000000000307947 */ /* 0x000ff40003800000 */
.L_x_12:
[----:B------:R-:W-:Y:S01]  /*0cd0*/  DMUL R6, R6, 8.11296384146066816958e+31 ;  /* 0x4690000006067828 */ /* 0x000fe20000000000 */
[----:B------:R-:W-:-:S05]  /*0ce0*/  MOV R14, R16 ;  /* 0x00000010000e7202 */ /* 0x000fca0000000f00 */
[----:B------:R-:W0:Y:S02]  /*0cf0*/  MUFU.RCP64H R15, R7 ;  /* 0x00000007000f7308 */ /* 0x000e240000001800 */
[----:B0-----:R-:W-:-:S08]  /*0d00*/  DFMA R16, -R6, R14, 1 ;  /* 0x3ff000000610742b */ /* 0x001fd0000000010e */
[----:B------:R-:W-:-:S08]  /*0d10*/  DFMA R16, R16, R16, R16 ;  /* 0x000000101010722b */ /* 0x000fd00000000010 */
[----:B------:R-:W-:-:S08]  /*0d20*/  DFMA R16, R14, R16, R14 ;  /* 0x000000100e10722b */ /* 0x000fd0000000000e */
[----:B------:R-:W-:-:S08]  /*0d30*/  DFMA R14, -R6, R16, 1 ;  /* 0x3ff00000060e742b */ /* 0x000fd00000000110 */
[----:B------:R-:W-:-:S08]  /*0d40*/  DFMA R14, R16, R14, R16 ;  /* 0x0000000e100e722b */ /* 0x000fd00000000010 */
[----:B------:R-:W-:Y:S01]  /*0d50*/  DMUL R14, R14, 8.11296384146066816958e+31 ;  /* 0x469000000e0e7828 */ /* 0x000fe20000000000 */
[----:B------:R-:W-:Y:S10]  /*0d60*/  BRA `(.L_x_11) ;  /* 0x0000000000087947 */ /* 0x000ff40003800000 */
.L_x_10:
[----:B------:R-:W-:Y:S02]  /*0d70*/  LOP3.LUT R15, R7, 0x80000, RZ, 0xfc, !PT ;  /* 0x00080000070f7812 */ /* 0x000fe400078efcff */
[----:B------:R-:W-:-:S07]  /*0d80*/  MOV R14, R6 ;  /* 0x00000006000e7202 */ /* 0x000fce0000000f00 */
.L_x_11:
[----:B------:R-:W-:Y:S05]  /*0d90*/  BSYNC.RECONVERGENT B2 ;  /* 0x0000000000027941 */ /* 0x000fea0003800200 */
.L_x_9:
[----:B------:R-:W-:Y:S01]  /*0da0*/  HFMA2 R7, -RZ, RZ, 0, 0 ;  /* 0x00000000ff077431 */ /* 0x000fe200000001ff */
[----:B------:R-:W-:Y:S01]  /*0db0*/  MOV R6, R10 ;  /* 0x0000000a00067202 */ /* 0x000fe20000000f00 */
[----:B------:R-:W-:Y:S01]  /*0dc0*/  IMAD.MOV.U32 R16, RZ, RZ, R14 ;  /* 0x000000ffff107224 */ /* 0x000fe200078e000e */
[----:B------:R-:W-:Y:S02]  /*0dd0*/  MOV R17, R15 ;  /* 0x0000000f00117202 */ /* 0x000fe40000000f00 */
[----:B------:R-:W-:Y:S05]  /*0de0*/  RET.REL.NODEC R6 `(_Z11linearLayerPfS_S_S_Pii) ;  /* 0xfffffff006847950 */ /* 0x000fea0003c3ffff */
.L_x_13:
[----:B------:R-:W-:-:S00]  /*0df0*/  BRA `(.L_x_13) ;  /* 0xfffffffc00fc7947 */ /* 0x000fc0000383ffff */
[----:B------:R-:W-:-:S00]  /*0e00*/  NOP ;  /* 0x0000000000007918 */ /* 0x000fc00000000000 */
[----:B------:R-:W-:-:S00]  /*0e10*/  NOP ;  /* 0x0000000000007918 */ /* 0x000fc00000000000 */
[----:B------:R-:W-:-:S00]  /*0e20*/  NOP ;  /* 0x0000000000007918 */ /* 0x000fc00000000000 */
[----:B------:R-:W-:-:S00]  /*0e30*/  NOP ;  /* 0x0000000000007918 */ /* 0x000fc00000000000 */
[----:B------:R-:W-:-:S00]  /*0e40*/  NOP ;  /* 0x0000000000007918 */ /* 0x000fc00000000000 */
[----:B------:R-:W-:-:S00]  /*0e50*/  NOP ;  /* 0x0000000000007918 */ /* 0x000fc00000000000 */
[----:B------:R-:W-:-:S00]  /*0e60*/  NOP ;  /* 0x0000000000007918 */ /* 0x000fc00000000000 */
[----:B------:R-:W-:-:S00]  /*0e70*/  NOP ;  /* 0x0000000000007918 */ /* 0x000fc00000000000 */
.L_x_14:


//--------------------- .nv.global.init           --------------------------
	.section	.nv.global.init,"aw",@progbits
	.align	4
.nv.global.init:
	.type		mrg32k3aM1SubSeq,@object
	.size		mrg32k3aM1SubSeq,(mrg32k3aM2SubSeq - mrg32k3aM1SubSeq)
mrg32k3aM1SubSeq:
        /*0000*/ 	.byte	0x0b, 0xcc, 0xee, 0x04, 0x73, 0x29, 0x8b, 0x6f, 0xf6, 0x53, 0x03, 0xf6, 0x23, 0xf6, 0xea, 0xda
        /* <DEDUP_REMOVED lines=125> */
	.type		mrg32k3aM2SubSeq,@object
	.size		mrg32k3aM2SubSeq,(mrg32k3aM1 - mrg32k3aM2SubSeq)
mrg32k3aM2SubSeq:
        /* <DEDUP_REMOVED lines=126> */
	.type		mrg32k3aM1,@object
	.size		mrg32k3aM1,(mrg32k3aM1Seq - mrg32k3aM1)
mrg32k3aM1:
        /* <DEDUP_REMOVED lines=144> */
	.type		mrg32k3aM1Seq,@object
	.size		mrg32k3aM1Seq,(mrg32k3aM2 - mrg32k3aM1Seq)
mrg32k3aM1Seq:
        /* <DEDUP_REMOVED lines=144> */
	.type		mrg32k3aM2,@object
	.size		mrg32k3aM2,(mrg32k3aM2Seq - mrg32k3aM2)
mrg32k3aM2:
        /* <DEDUP_REMOVED lines=144> */
	.type		mrg32k3aM2Seq,@object
	.size		mrg32k3aM2Seq,(precalc_xorwow_matrix - mrg32k3aM2Seq)
mrg32k3aM2Seq:
        /* <DEDUP_REMOVED lines=144> */
	.type		precalc_xorwow_matrix,@object
	.size		precalc_xorwow_matrix,(precalc_xorwow_offset_matrix - precalc_xorwow_matrix)
precalc_xorwow_matrix:
        /* <DEDUP_REMOVED lines=6400> */
	.type		precalc_xorwow_offset_matrix,@object
	.size		precalc_xorwow_offset_matrix,(.L_1 - precalc_xorwow_offset_matrix)
precalc_xorwow_offset_matrix:
        /* <DEDUP_REMOVED lines=6400> */
.L_1:


//--------------------- .nv.shared.reserved.0     --------------------------
	.section	.nv.shared.reserved.0,"aw",@nobits
	.weak		__nv_reservedSMEM_offset_0_alias
	.size		__nv_reservedSMEM_offset_0_alias, 0, 64
	.other		__nv_reservedSMEM_offset_0_alias,@"STO_CUDA_RESERVED_SHARED STV_DEFAULT"
__nv_reservedSMEM_offset_0_alias:
	.zero		0
	.zero		64


//--------------------- .nv.constant0._Z11linearLayerPfS_S_S_Pii --------------------------
	.section	.nv.constant0._Z11linearLayerPfS_S_S_Pii,"a",@progbits
	.sectionflags	@""
	.align	4
.nv.constant0._Z11linearLayerPfS_S_S_Pii:
	.zero		940


//--------------------- SYMBOLS --------------------------

	.type		.nv.reservedSmem.offset0,@object
	.size		.nv.reservedSmem.offset0,0x4
